//
// Generated by NVIDIA NVVM Compiler
//
// Compiler Build ID: CL-36424714
// Cuda compilation tools, release 13.0, V13.0.88
// Based on NVVM 20.0.0
//

.version 9.0
.target sm_100
.address_size 64

	// .globl	_Z6vecSubPKfS0_Pfi

.visible .entry _Z6vecSubPKfS0_Pfi(
	.param .u64 .ptr .align 1 _Z6vecSubPKfS0_Pfi_param_0,
	.param .u64 .ptr .align 1 _Z6vecSubPKfS0_Pfi_param_1,
	.param .u64 .ptr .align 1 _Z6vecSubPKfS0_Pfi_param_2,
	.param .u32 _Z6vecSubPKfS0_Pfi_param_3
)
{
	.reg .pred 	%p<2>;
	.reg .b32 	%r<6>;
	.reg .b32 	%f<4>;
	.reg .b64 	%rd<11>;

	ld.param.u64 	%rd1, [_Z6vecSubPKfS0_Pfi_param_0];
	ld.param.u64 	%rd2, [_Z6vecSubPKfS0_Pfi_param_1];
	ld.param.u64 	%rd3, [_Z6vecSubPKfS0_Pfi_param_2];
	ld.param.u32 	%r2, [_Z6vecSubPKfS0_Pfi_param_3];
	mov.u32 	%r3, %ctaid.x;
	mov.u32 	%r4, %ntid.x;
	mov.u32 	%r5, %tid.x;
	mad.lo.s32 	%r1, %r3, %r4, %r5;
	setp.ge.s32 	%p1, %r1, %r2;
	@%p1 bra 	$L__BB0_2;
	cvta.to.global.u64 	%rd4, %rd1;
	cvta.to.global.u64 	%rd5, %rd2;
	cvta.to.global.u64 	%rd6, %rd3;
	mul.wide.s32 	%rd7, %r1, 4;
	add.s64 	%rd8, %rd4, %rd7;
	ld.global.f32 	%f1, [%rd8];
	add.s64 	%rd9, %rd5, %rd7;
	ld.global.f32 	%f2, [%rd9];
	sub.f32 	%f3, %f1, %f2;
	add.s64 	%rd10, %rd6, %rd7;
	st.global.f32 	[%rd10], %f3;
$L__BB0_2:
	ret;

}


// ===== COMPILED SASS (sm_100) =====

	.target	sm_100

	.elftype	@"ET_EXEC"


//--------------------- .note.nv.tkinfo           --------------------------
	.section	.note.nv.tkinfo,"",@"SHT_NOTE"
	.sectionflags	@"SHF_NOTE_NV_TKINFO"
	.tkinfo
        /*0018*/ 	.word	0x00000002
        /*0030*/ 	.string	""
        /*0030*/ 	.string	"ptxas"
        /*0030*/ 	.string	"Cuda compilation tools, release 13.0, V13.0.88"
        /*0030*/ 	.string	"Build cuda_13.0.r13.0/compiler.36424714_0"
        /*0030*/ 	.string	"-arch sm_100 -m 64 "



//--------------------- .note.nv.cuinfo           --------------------------
	.section	.note.nv.cuinfo,"",@"SHT_NOTE"
	.sectionflags	@"SHF_NOTE_NV_CUINFO"
        /*0018*/ 	.short	0x0002
        /*001a*/ 	.short	0x0064
        /*001c*/ 	.short	0x0082
	.zero		2


//--------------------- .nv.info                  --------------------------
	.section	.nv.info,"",@"SHT_CUDA_INFO"
	.align	4


	//----- nvinfo : EIATTR_REGCOUNT
	.align		4
        /*0000*/ 	.byte	0x04, 0x2f
        /*0002*/ 	.short	(.L_1 - .L_0)
	.align		4
.L_0:
        /*0004*/ 	.word	index@(_Z6vecSubPKfS0_Pfi)
        /*0008*/ 	.word	0x0000000c


	//----- nvinfo : EIATTR_FRAME_SIZE
	.align		4
.L_1:
        /*000c*/ 	.byte	0x04, 0x11
        /*000e*/ 	.short	(.L_3 - .L_2)
	.align		4
.L_2:
        /*0010*/ 	.word	index@(_Z6vecSubPKfS0_Pfi)
        /*0014*/ 	.word	0x00000000


	//----- nvinfo : EIATTR_MIN_STACK_SIZE
	.align		4
.L_3:
        /*0018*/ 	.byte	0x04, 0x12
        /*001a*/ 	.short	(.L_5 - .L_4)
	.align		4
.L_4:
        /*001c*/ 	.word	index@(_Z6vecSubPKfS0_Pfi)
        /*0020*/ 	.word	0x00000000
.L_5:


//--------------------- .nv.compat                --------------------------
	.section	.nv.compat,"",@"SHT_CUDA_COMPAT_INFO"
	.align	4
        /*0000*/ 	.byte	0x02, 0x09, 0x00, 0x00, 0x02, 0x02, 0x01, 0x00, 0x02, 0x05, 0x05, 0x00, 0x03, 0x07, 0x01, 0x01
        /*0010*/ 	.byte	0x02, 0x03, 0x00, 0x00, 0x02, 0x06, 0x01, 0x00, 0x04, 0x0b, 0x08, 0x00, 0x09, 0x00, 0x00, 0x00
        /*0020*/ 	.byte	0x00, 0x00, 0x00, 0x00


//--------------------- .nv.info._Z6vecSubPKfS0_Pfi --------------------------
	.section	.nv.info._Z6vecSubPKfS0_Pfi,"",@"SHT_CUDA_INFO"
	.sectionflags	@""
	.align	4


	//----- nvinfo : EIATTR_CUDA_API_VERSION
	.align		4
        /*0000*/ 	.byte	0x04, 0x37
        /*0002*/ 	.short	(.L_7 - .L_6)
.L_6:
        /*0004*/ 	.word	0x00000082


	//----- nvinfo : EIATTR_KPARAM_INFO
	.align		4
.L_7:
        /*0008*/ 	.byte	0x04, 0x17
        /*000a*/ 	.short	(.L_9 - .L_8)
.L_8:
        /*000c*/ 	.word	0x00000000
        /*0010*/ 	.short	0x0003
        /*0012*/ 	.short	0x0018
        /*0014*/ 	.byte	0x00, 0xf0, 0x11, 0x00


	//----- nvinfo : EIATTR_KPARAM_INFO
	.align		4
.L_9:
        /*0018*/ 	.byte	0x04, 0x17
        /*001a*/ 	.short	(.L_11 - .L_10)
.L_10:
        /*001c*/ 	.word	0x00000000
        /*0020*/ 	.short	0x0002
        /*0022*/ 	.short	0x0010
        /*0024*/ 	.byte	0x00, 0xf5, 0x21, 0x00


	//----- nvinfo : EIATTR_KPARAM_INFO
	.align		4
.L_11:
        /*0028*/ 	.byte	0x04, 0x17
        /*002a*/ 	.short	(.L_13 - .L_12)
.L_12:
        /*002c*/ 	.word	0x00000000
        /*0030*/ 	.short	0x0001
        /*0032*/ 	.short	0x0008
        /*0034*/ 	.byte	0x00, 0xf5, 0x21, 0x00


	//----- nvinfo : EIATTR_KPARAM_INFO
	.align		4
.L_13:
        /*0038*/ 	.byte	0x04, 0x17
        /*003a*/ 	.short	(.L_15 - .L_14)
.L_14:
        /*003c*/ 	.word	0x00000000
        /*0040*/ 	.short	0x0000
        /*0042*/ 	.short	0x0000
        /*0044*/ 	.byte	0x00, 0xf5, 0x21, 0x00


	//----- nvinfo : EIATTR_SPARSE_MMA_MASK
	.align		4
.L_15:
        /*0048*/ 	.byte	0x03, 0x50
        /*004a*/ 	.short	0x0000


	//----- nvinfo : EIATTR_MAXREG_COUNT
	.align		4
        /*004c*/ 	.byte	0x03, 0x1b
        /*004e*/ 	.short	0x00ff


	//----- nvinfo : EIATTR_MERCURY_ISA_VERSION
	.align		4
        /*0050*/ 	.byte	0x03, 0x5f
        /*0052*/ 	.short	0x0101


	//----- nvinfo : EIATTR_VRC_CTA_INIT_COUNT
	.align		4
        /*0054*/ 	.byte	0x02, 0x4a
	.zero		1
	.zero		1


	//----- nvinfo : EIATTR_EXIT_INSTR_OFFSETS
	.align		4
        /*0058*/ 	.byte	0x04, 0x1c
        /*005a*/ 	.short	(.L_17 - .L_16)


	//   ....[0]....
.L_16:
        /*005c*/ 	.word	0x00000070


	//   ....[1]....
        /*0060*/ 	.word	0x00000130


	//----- nvinfo : EIATTR_CBANK_PARAM_SIZE
	.align		4
.L_17:
        /*0064*/ 	.byte	0x03, 0x19
        /*0066*/ 	.short	0x001c


	//----- nvinfo : EIATTR_PARAM_CBANK
	.align		4
        /*0068*/ 	.byte	0x04, 0x0a
        /*006a*/ 	.short	(.L_19 - .L_18)
	.align		4
.L_18:
        /*006c*/ 	.word	index@(.nv.constant0._Z6vecSubPKfS0_Pfi)
        /*0070*/ 	.short	0x0380
        /*0072*/ 	.short	0x001c


	//----- nvinfo : EIATTR_SW_WAR
	.align		4
.L_19:
        /*0074*/ 	.byte	0x04, 0x36
        /*0076*/ 	.short	(.L_21 - .L_20)
.L_20:
        /*0078*/ 	.word	0x00000008
.L_21:


//--------------------- .nv.callgraph             --------------------------
	.section	.nv.callgraph,"",@"SHT_CUDA_CALLGRAPH"
	.align	4
	.sectionentsize	8
	.align		4
        /*0000*/ 	.word	0x00000000
	.align		4
        /*0004*/ 	.word	0xffffffff
	.align		4
        /*0008*/ 	.word	0x00000000
	.align		4
        /*000c*/ 	.word	0xfffffffe
	.align		4
        /*0010*/ 	.word	0x00000000
	.align		4
        /*0014*/ 	.word	0xfffffffd
	.align		4
        /*0018*/ 	.word	0x00000000
	.align		4
        /*001c*/ 	.word	0xfffffffc


//--------------------- .text._Z6vecSubPKfS0_Pfi  --------------------------
	.section	.text._Z6vecSubPKfS0_Pfi,"ax",@progbits
	.align	128
        .global         _Z6vecSubPKfS0_Pfi
        .type           _Z6vecSubPKfS0_Pfi,@function
        .size           _Z6vecSubPKfS0_Pfi,(.L_x_1 - _Z6vecSubPKfS0_Pfi)
        .other          _Z6vecSubPKfS0_Pfi,@"STO_CUDA_ENTRY STV_DEFAULT"
_Z6vecSubPKfS0_Pfi:
.text._Z6vecSubPKfS0_Pfi:
[----:B------:R-:W-:Y:S01]  /*0000*/  LDC R1, c[0x0][0x37c] ;  /* 0x0000df00ff017b82 */ /* 0x000fe20000000800 */
[----:B------:R-:W0:Y:S07]  /*0010*/  S2R R0, SR_TID.X ;  /* 0x0000000000007919 */ /* 0x000e2e0000002100 */
[----:B------:R-:W0:Y:S01]  /*0020*/  S2UR UR4, SR_CTAID.X ;  /* 0x00000000000479c3 */ /* 0x000e220000002500 */
[----:B------:R-:W1:Y:S07]  /*0030*/  LDCU UR5, c[0x0][0x398] ;  /* 0x00007300ff0577ac */ /* 0x000e6e0008000800 */
[----:B------:R-:W0:Y:S02]  /*0040*/  LDC R9, c[0x0][0x360] ;  /* 0x0000d800ff097b82 */ /* 0x000e240000000800 */
[----:B0-----:R-:W-:-:S05]  /*0050*/  IMAD R9, R9, UR4, R0 ;  /* 0x0000000409097c24 */ /* 0x001fca000f8e0200 */
[----:B-1----:R-:W-:-:S13]  /*0060*/  ISETP.GE.AND P0, PT, R9, UR5, PT ;  /* 0x0000000509007c0c */ /* 0x002fda000bf06270 */
[----:B------:R-:W-:Y:S05]  /*0070*/  @P0 EXIT ;  /* 0x000000000000094d */ /* 0x000fea0003800000 */
[----:B------:R-:W0:Y:S01]  /*0080*/  LDC.64 R2, c[0x0][0x380] ;  /* 0x0000e000ff027b82 */ /* 0x000e220000000a00 */
[----:B------:R-:W1:Y:S07]  /*0090*/  LDCU.64 UR4, c[0x0][0x358] ;  /* 0x00006b00ff0477ac */ /* 0x000e6e0008000a00 */
[----:B------:R-:W2:Y:S08]  /*00a0*/  LDC.64 R4, c[0x0][0x388] ;  /* 0x0000e200ff047b82 */ /* 0x000eb00000000a00 */
[----:B------:R-:W3:Y:S01]  /*00b0*/  LDC.64 R6, c[0x0][0x390] ;  /* 0x0000e400ff067b82 */ /* 0x000ee20000000a00 */
[----:B0-----:R-:W-:-:S06]  /*00c0*/  IMAD.WIDE R2, R9, 0x4, R2 ;  /* 0x0000000409027825 */ /* 0x001fcc00078e0202 */
[----:B-1----:R-:W4:Y:S01]  /*00d0*/  LDG.E R2, desc[UR4][R2.64] ;  /* 0x0000000402027981 */ /* 0x002f22000c1e1900 */
[----:B--2---:R-:W-:-:S06]  /*00e0*/  IMAD.WIDE R4, R9, 0x4, R4 ;  /* 0x0000000409047825 */ /* 0x004fcc00078e0204 */
[----:B------:R-:W4:Y:S01]  /*00f0*/  LDG.E R5, desc[UR4][R4.64] ;  /* 0x0000000404057981 */ /* 0x000f22000c1e1900 */
[----:B---3--:R-:W-:-:S04]  /*0100*/  IMAD.WIDE R6, R9, 0x4, R6 ;  /* 0x0000000409067825 */ /* 0x008fc800078e0206 */
[----:B----4-:R-:W-:-:S05]  /*0110*/  FADD R9, R2, -R5 ;  /* 0x8000000502097221 */ /* 0x010fca0000000000 */
[----:B------:R-:W-:Y:S01]  /*0120*/  STG.E desc[UR4][R6.64], R9 ;  /* 0x0000000906007986 */ /* 0x000fe2000c101904 */
[----:B------:R-:W-:Y:S05]  /*0130*/  EXIT ;  /* 0x000000000000794d */ /* 0x000fea0003800000 */
.L_x_0:
[----:B------:R-:W-:-:S00]  /*0140*/  BRA `(.L_x_0) ;  /* 0xfffffffc00fc7947 */ /* 0x000fc0000383ffff */
[----:B------:R-:W-:-:S00]  /*0150*/  NOP ;  /* 0x0000000000007918 */ /* 0x000fc00000000000 */
        /* <DEDUP_REMOVED lines=10> */
.L_x_1:


//--------------------- .nv.shared.reserved.0     --------------------------
	.section	.nv.shared.reserved.0,"aw",@nobits
	.weak		__nv_reservedSMEM_offset_0_alias
	.size		__nv_reservedSMEM_offset_0_alias, 0, 64
	.other		__nv_reservedSMEM_offset_0_alias,@"STO_CUDA_RESERVED_SHARED STV_DEFAULT"
__nv_reservedSMEM_offset_0_alias:
	.zero		0
	.zero		64


//--------------------- .nv.constant0._Z6vecSubPKfS0_Pfi --------------------------
	.section	.nv.constant0._Z6vecSubPKfS0_Pfi,"a",@progbits
	.sectionflags	@""
	.align	4
.nv.constant0._Z6vecSubPKfS0_Pfi:
	.zero		924


//--------------------- SYMBOLS --------------------------

	.type		.nv.reservedSmem.offset0,@object
	.size		.nv.reservedSmem.offset0,0x4
